//
// Generated by NVIDIA NVVM Compiler
//
// Compiler Build ID: CL-36424714
// Cuda compilation tools, release 13.0, V13.0.88
// Based on NVVM 20.0.0
//

.version 9.0
.target sm_100
.address_size 64

	// .globl	_Z11bitonicInitPiii
// _ZZ11bitonicInitPiiiE1v has been demoted
// _ZZ12bitonicInMemPiiiiiE1v has been demoted

.visible .entry _Z11bitonicInitPiii(
	.param .u64 .ptr .align 1 _Z11bitonicInitPiii_param_0,
	.param .u32 _Z11bitonicInitPiii_param_1,
	.param .u32 _Z11bitonicInitPiii_param_2
)
{
	.reg .pred 	%p<23>;
	.reg .b32 	%r<71>;
	.reg .b64 	%rd<7>;
	// demoted variable
	.shared .align 4 .b8 _ZZ11bitonicInitPiiiE1v[32768];
	ld.param.u64 	%rd2, [_Z11bitonicInitPiii_param_0];
	ld.param.u32 	%r41, [_Z11bitonicInitPiii_param_1];
	ld.param.u32 	%r40, [_Z11bitonicInitPiii_param_2];
	cvta.to.global.u64 	%rd1, %rd2;
	mov.u32 	%r42, %ctaid.x;
	mul.lo.s32 	%r1, %r40, %r42;
	mov.u32 	%r70, %tid.x;
	setp.lt.s32 	%p2, %r70, %r40;
	add.s32 	%r69, %r70, %r1;
	setp.lt.s32 	%p3, %r69, %r41;
	and.pred  	%p1, %p2, %p3;
	not.pred 	%p4, %p1;
	@%p4 bra 	$L__BB0_3;
	mov.u32 	%r4, %ntid.x;
	mov.u32 	%r59, %r69;
	mov.u32 	%r60, %r70;
$L__BB0_2:
	mul.wide.s32 	%rd3, %r59, 4;
	add.s64 	%rd4, %rd1, %rd3;
	ld.global.u32 	%r44, [%rd4];
	shl.b32 	%r45, %r60, 2;
	mov.u32 	%r46, _ZZ11bitonicInitPiiiE1v;
	add.s32 	%r47, %r46, %r45;
	st.shared.u32 	[%r47], %r44;
	add.s32 	%r60, %r60, %r4;
	setp.lt.s32 	%p5, %r60, %r40;
	add.s32 	%r59, %r60, %r1;
	setp.lt.s32 	%p6, %r59, %r41;
	and.pred  	%p7, %p5, %p6;
	@%p7 bra 	$L__BB0_2;
$L__BB0_3:
	bar.sync 	0;
	setp.lt.s32 	%p8, %r40, 2;
	@%p8 bra 	$L__BB0_11;
	mov.u32 	%r9, %ntid.x;
	add.s32 	%r10, %r70, %r9;
	add.s32 	%r11, %r10, %r1;
	shl.b32 	%r49, %r70, 2;
	mov.u32 	%r50, _ZZ11bitonicInitPiiiE1v;
	add.s32 	%r12, %r50, %r49;
	shl.b32 	%r13, %r9, 2;
	mov.b32 	%r61, 2;
$L__BB0_5:
	mov.u32 	%r62, %r61;
$L__BB0_6:
	shr.u32 	%r17, %r62, 1;
	@%p4 bra 	$L__BB0_18;
	mov.u32 	%r63, %r12;
	mov.u32 	%r64, %r11;
	mov.u32 	%r65, %r10;
	mov.u32 	%r66, %r69;
$L__BB0_8:
	xor.b32  	%r22, %r66, %r17;
	setp.le.s32 	%p10, %r22, %r66;
	@%p10 bra 	$L__BB0_17;
	and.b32  	%r51, %r66, %r61;
	setp.ne.s32 	%p11, %r51, 0;
	sub.s32 	%r52, %r22, %r1;
	shl.b32 	%r53, %r52, 2;
	add.s32 	%r23, %r50, %r53;
	@%p11 bra 	$L__BB0_15;
	ld.shared.u32 	%r68, [%r63];
	ld.shared.u32 	%r67, [%r23];
	setp.gt.s32 	%p13, %r68, %r67;
	@%p13 bra 	$L__BB0_16;
	bra.uni 	$L__BB0_17;
$L__BB0_11:
	@%p4 bra 	$L__BB0_14;
	mov.u32 	%r15, %ntid.x;
	mov.u32 	%r56, _ZZ11bitonicInitPiiiE1v;
$L__BB0_13:
	shl.b32 	%r55, %r70, 2;
	add.s32 	%r57, %r56, %r55;
	ld.shared.u32 	%r58, [%r57];
	mul.wide.s32 	%rd5, %r69, 4;
	add.s64 	%rd6, %rd1, %rd5;
	st.global.u32 	[%rd6], %r58;
	add.s32 	%r70, %r70, %r15;
	setp.lt.s32 	%p20, %r70, %r40;
	add.s32 	%r69, %r70, %r1;
	setp.lt.s32 	%p21, %r69, %r41;
	and.pred  	%p22, %p20, %p21;
	@%p22 bra 	$L__BB0_13;
$L__BB0_14:
	ret;
$L__BB0_15:
	ld.shared.u32 	%r68, [%r63];
	ld.shared.u32 	%r67, [%r23];
	setp.ge.s32 	%p12, %r68, %r67;
	@%p12 bra 	$L__BB0_17;
$L__BB0_16:
	st.shared.u32 	[%r63], %r67;
	st.shared.u32 	[%r23], %r68;
$L__BB0_17:
	setp.lt.s32 	%p14, %r65, %r40;
	setp.lt.s32 	%p15, %r64, %r41;
	and.pred  	%p16, %p14, %p15;
	add.s32 	%r66, %r66, %r9;
	add.s32 	%r65, %r65, %r9;
	add.s32 	%r64, %r64, %r9;
	add.s32 	%r63, %r63, %r13;
	@%p16 bra 	$L__BB0_8;
$L__BB0_18:
	bar.sync 	0;
	setp.gt.u32 	%p17, %r62, 3;
	mov.u32 	%r62, %r17;
	@%p17 bra 	$L__BB0_6;
	shl.b32 	%r61, %r61, 1;
	setp.gt.s32 	%p18, %r61, %r40;
	@%p18 bra 	$L__BB0_11;
	bra.uni 	$L__BB0_5;

}
	// .globl	_Z12bitonicInMemPiiiii
.visible .entry _Z12bitonicInMemPiiiii(
	.param .u64 .ptr .align 1 _Z12bitonicInMemPiiiii_param_0,
	.param .u32 _Z12bitonicInMemPiiiii_param_1,
	.param .u32 _Z12bitonicInMemPiiiii_param_2,
	.param .u32 _Z12bitonicInMemPiiiii_param_3,
	.param .u32 _Z12bitonicInMemPiiiii_param_4
)
{
	.reg .pred 	%p<22>;
	.reg .b32 	%r<59>;
	.reg .b64 	%rd<7>;
	// demoted variable
	.shared .align 4 .b8 _ZZ12bitonicInMemPiiiiiE1v[32768];
	ld.param.u64 	%rd2, [_Z12bitonicInMemPiiiii_param_0];
	ld.param.u32 	%r34, [_Z12bitonicInMemPiiiii_param_1];
	ld.param.u32 	%r31, [_Z12bitonicInMemPiiiii_param_2];
	ld.param.u32 	%r52, [_Z12bitonicInMemPiiiii_param_3];
	ld.param.u32 	%r33, [_Z12bitonicInMemPiiiii_param_4];
	cvta.to.global.u64 	%rd1, %rd2;
	mov.u32 	%r35, %ctaid.x;
	mul.lo.s32 	%r1, %r33, %r35;
	mov.u32 	%r58, %tid.x;
	setp.lt.s32 	%p2, %r58, %r33;
	add.s32 	%r57, %r58, %r1;
	setp.lt.s32 	%p3, %r57, %r34;
	and.pred  	%p1, %p2, %p3;
	not.pred 	%p4, %p1;
	@%p4 bra 	$L__BB1_3;
	mov.u32 	%r4, %ntid.x;
	mov.u32 	%r50, %r57;
	mov.u32 	%r51, %r58;
$L__BB1_2:
	mul.wide.s32 	%rd3, %r50, 4;
	add.s64 	%rd4, %rd1, %rd3;
	ld.global.u32 	%r37, [%rd4];
	shl.b32 	%r38, %r51, 2;
	mov.u32 	%r39, _ZZ12bitonicInMemPiiiiiE1v;
	add.s32 	%r40, %r39, %r38;
	st.shared.u32 	[%r40], %r37;
	add.s32 	%r51, %r51, %r4;
	setp.lt.s32 	%p5, %r51, %r33;
	add.s32 	%r50, %r51, %r1;
	setp.lt.s32 	%p6, %r50, %r34;
	and.pred  	%p7, %p5, %p6;
	@%p7 bra 	$L__BB1_2;
$L__BB1_3:
	bar.sync 	0;
	setp.lt.s32 	%p8, %r52, 1;
	@%p8 bra 	$L__BB1_9;
	mov.u32 	%r9, %ntid.x;
$L__BB1_5:
	mov.u32 	%r53, %r57;
	mov.u32 	%r54, %r58;
	@%p4 bra 	$L__BB1_16;
$L__BB1_6:
	xor.b32  	%r14, %r53, %r52;
	setp.le.s32 	%p10, %r14, %r53;
	@%p10 bra 	$L__BB1_15;
	and.b32  	%r41, %r53, %r31;
	setp.ne.s32 	%p11, %r41, 0;
	shl.b32 	%r42, %r54, 2;
	mov.u32 	%r43, _ZZ12bitonicInMemPiiiiiE1v;
	add.s32 	%r15, %r43, %r42;
	sub.s32 	%r44, %r14, %r1;
	shl.b32 	%r45, %r44, 2;
	add.s32 	%r16, %r43, %r45;
	@%p11 bra 	$L__BB1_13;
	ld.shared.u32 	%r56, [%r15];
	ld.shared.u32 	%r55, [%r16];
	setp.gt.s32 	%p13, %r56, %r55;
	@%p13 bra 	$L__BB1_14;
	bra.uni 	$L__BB1_15;
$L__BB1_9:
	@%p4 bra 	$L__BB1_12;
	mov.u32 	%r11, %ntid.x;
	mov.u32 	%r47, _ZZ12bitonicInMemPiiiiiE1v;
$L__BB1_11:
	shl.b32 	%r46, %r58, 2;
	add.s32 	%r48, %r47, %r46;
	ld.shared.u32 	%r49, [%r48];
	mul.wide.s32 	%rd5, %r57, 4;
	add.s64 	%rd6, %rd1, %rd5;
	st.global.u32 	[%rd6], %r49;
	add.s32 	%r58, %r58, %r11;
	setp.lt.s32 	%p19, %r58, %r33;
	add.s32 	%r57, %r58, %r1;
	setp.lt.s32 	%p20, %r57, %r34;
	and.pred  	%p21, %p19, %p20;
	@%p21 bra 	$L__BB1_11;
$L__BB1_12:
	ret;
$L__BB1_13:
	ld.shared.u32 	%r56, [%r15];
	ld.shared.u32 	%r55, [%r16];
	setp.ge.s32 	%p12, %r56, %r55;
	@%p12 bra 	$L__BB1_15;
$L__BB1_14:
	st.shared.u32 	[%r15], %r55;
	st.shared.u32 	[%r16], %r56;
$L__BB1_15:
	add.s32 	%r54, %r54, %r9;
	setp.lt.s32 	%p14, %r54, %r33;
	add.s32 	%r53, %r54, %r1;
	setp.lt.s32 	%p15, %r53, %r34;
	and.pred  	%p16, %p14, %p15;
	@%p16 bra 	$L__BB1_6;
$L__BB1_16:
	shr.u32 	%r25, %r52, 1;
	bar.sync 	0;
	setp.lt.u32 	%p17, %r52, 2;
	mov.u32 	%r52, %r25;
	@%p17 bra 	$L__BB1_9;
	bra.uni 	$L__BB1_5;

}
	// .globl	_Z13bitonicOffMemPiiiii
.visible .entry _Z13bitonicOffMemPiiiii(
	.param .u64 .ptr .align 1 _Z13bitonicOffMemPiiiii_param_0,
	.param .u32 _Z13bitonicOffMemPiiiii_param_1,
	.param .u32 _Z13bitonicOffMemPiiiii_param_2,
	.param .u32 _Z13bitonicOffMemPiiiii_param_3,
	.param .u32 _Z13bitonicOffMemPiiiii_param_4
)
{
	.reg .pred 	%p<14>;
	.reg .b32 	%r<22>;
	.reg .b64 	%rd<7>;

	ld.param.u64 	%rd4, [_Z13bitonicOffMemPiiiii_param_0];
	ld.param.u32 	%r16, [_Z13bitonicOffMemPiiiii_param_1];
	ld.param.u32 	%r13, [_Z13bitonicOffMemPiiiii_param_2];
	ld.param.u32 	%r14, [_Z13bitonicOffMemPiiiii_param_3];
	ld.param.u32 	%r15, [_Z13bitonicOffMemPiiiii_param_4];
	mov.u32 	%r17, %ctaid.x;
	mul.lo.s32 	%r1, %r15, %r17;
	mov.u32 	%r21, %tid.x;
	setp.ge.s32 	%p1, %r21, %r15;
	add.s32 	%r20, %r21, %r1;
	setp.ge.s32 	%p2, %r20, %r16;
	or.pred  	%p3, %p1, %p2;
	@%p3 bra 	$L__BB2_7;
	cvta.to.global.u64 	%rd1, %rd4;
	mov.u32 	%r4, %ntid.x;
$L__BB2_2:
	xor.b32  	%r19, %r20, %r14;
	mul.wide.s32 	%rd5, %r20, 4;
	add.s64 	%rd2, %rd1, %rd5;
	ld.global.u32 	%r7, [%rd2];
	mul.wide.s32 	%rd6, %r19, 4;
	add.s64 	%rd3, %rd1, %rd6;
	ld.global.u32 	%r8, [%rd3];
	setp.le.s32 	%p4, %r19, %r20;
	@%p4 bra 	$L__BB2_6;
	and.b32  	%r9, %r20, %r13;
	setp.eq.s32 	%p5, %r9, 0;
	setp.gt.s32 	%p6, %r7, %r8;
	and.pred  	%p7, %p5, %p6;
	@%p7 bra 	$L__BB2_5;
	setp.eq.s32 	%p8, %r9, 0;
	setp.ge.s32 	%p9, %r7, %r8;
	or.pred  	%p10, %p8, %p9;
	@%p10 bra 	$L__BB2_6;
$L__BB2_5:
	st.global.u32 	[%rd2], %r8;
	st.global.u32 	[%rd3], %r7;
$L__BB2_6:
	add.s32 	%r21, %r21, %r4;
	setp.lt.s32 	%p11, %r21, %r15;
	add.s32 	%r20, %r21, %r1;
	setp.lt.s32 	%p12, %r20, %r16;
	and.pred  	%p13, %p11, %p12;
	@%p13 bra 	$L__BB2_2;
$L__BB2_7:
	ret;

}


// ===== COMPILED SASS (sm_100) =====

	.target	sm_100

	.elftype	@"ET_EXEC"


//--------------------- .note.nv.tkinfo           --------------------------
	.section	.note.nv.tkinfo,"",@"SHT_NOTE"
	.sectionflags	@"SHF_NOTE_NV_TKINFO"
	.tkinfo
        /*0018*/ 	.word	0x00000002
        /*0030*/ 	.string	""
        /*0030*/ 	.string	"ptxas"
        /*0030*/ 	.string	"Cuda compilation tools, release 13.0, V13.0.88"
        /*0030*/ 	.string	"Build cuda_13.0.r13.0/compiler.36424714_0"
        /*0030*/ 	.string	"-arch sm_100 -m 64 "



//--------------------- .note.nv.cuinfo           --------------------------
	.section	.note.nv.cuinfo,"",@"SHT_NOTE"
	.sectionflags	@"SHF_NOTE_NV_CUINFO"
        /*0018*/ 	.short	0x0002
        /*001a*/ 	.short	0x0064
        /*001c*/ 	.short	0x0082
	.zero		2


//--------------------- .nv.info                  --------------------------
	.section	.nv.info,"",@"SHT_CUDA_INFO"
	.align	4


	//----- nvinfo : EIATTR_REGCOUNT
	.align		4
        /*0000*/ 	.byte	0x04, 0x2f
        /*0002*/ 	.short	(.L_1 - .L_0)
	.align		4
.L_0:
        /*0004*/ 	.word	index@(_Z11bitonicInitPiii)
        /*0008*/ 	.word	0x00000013


	//----- nvinfo : EIATTR_FRAME_SIZE
	.align		4
.L_1:
        /*000c*/ 	.byte	0x04, 0x11
        /*000e*/ 	.short	(.L_3 - .L_2)
	.align		4
.L_2:
        /*0010*/ 	.word	index@(_Z11bitonicInitPiii)
        /*0014*/ 	.word	0x00000000


	//----- nvinfo : EIATTR_REGCOUNT
	.align		4
.L_3:
        /*0018*/ 	.byte	0x04, 0x2f
        /*001a*/ 	.short	(.L_5 - .L_4)
	.align		4
.L_4:
        /*001c*/ 	.word	index@(_Z12bitonicInMemPiiiii)
        /*0020*/ 	.word	0x00000012


	//----- nvinfo : EIATTR_FRAME_SIZE
	.align		4
.L_5:
        /*0024*/ 	.byte	0x04, 0x11
        /*0026*/ 	.short	(.L_7 - .L_6)
	.align		4
.L_6:
        /*0028*/ 	.word	index@(_Z12bitonicInMemPiiiii)
        /*002c*/ 	.word	0x00000000


	//----- nvinfo : EIATTR_REGCOUNT
	.align		4
.L_7:
        /*0030*/ 	.byte	0x04, 0x2f
        /*0032*/ 	.short	(.L_9 - .L_8)
	.align		4
.L_8:
        /*0034*/ 	.word	index@(_Z13bitonicOffMemPiiiii)
        /*0038*/ 	.word	0x0000000e


	//----- nvinfo : EIATTR_FRAME_SIZE
	.align		4
.L_9:
        /*003c*/ 	.byte	0x04, 0x11
        /*003e*/ 	.short	(.L_11 - .L_10)
	.align		4
.L_10:
        /*0040*/ 	.word	index@(_Z13bitonicOffMemPiiiii)
        /*0044*/ 	.word	0x00000000


	//----- nvinfo : EIATTR_MIN_STACK_SIZE
	.align		4
.L_11:
        /*0048*/ 	.byte	0x04, 0x12
        /*004a*/ 	.short	(.L_13 - .L_12)
	.align		4
.L_12:
        /*004c*/ 	.word	index@(_Z13bitonicOffMemPiiiii)
        /*0050*/ 	.word	0x00000000


	//----- nvinfo : EIATTR_MIN_STACK_SIZE
	.align		4
.L_13:
        /*0054*/ 	.byte	0x04, 0x12
        /*0056*/ 	.short	(.L_15 - .L_14)
	.align		4
.L_14:
        /*0058*/ 	.word	index@(_Z12bitonicInMemPiiiii)
        /*005c*/ 	.word	0x00000000


	//----- nvinfo : EIATTR_MIN_STACK_SIZE
	.align		4
.L_15:
        /*0060*/ 	.byte	0x04, 0x12
        /*0062*/ 	.short	(.L_17 - .L_16)
	.align		4
.L_16:
        /*0064*/ 	.word	index@(_Z11bitonicInitPiii)
        /*0068*/ 	.word	0x00000000
.L_17:


//--------------------- .nv.compat                --------------------------
	.section	.nv.compat,"",@"SHT_CUDA_COMPAT_INFO"
	.align	4
        /*0000*/ 	.byte	0x02, 0x09, 0x00, 0x00, 0x02, 0x02, 0x01, 0x00, 0x02, 0x05, 0x05, 0x00, 0x03, 0x07, 0x01, 0x01
        /*0010*/ 	.byte	0x02, 0x03, 0x00, 0x00, 0x02, 0x06, 0x01, 0x00, 0x04, 0x0b, 0x08, 0x00, 0x09, 0x00, 0x00, 0x00
        /*0020*/ 	.byte	0x00, 0x00, 0x00, 0x00


//--------------------- .nv.info._Z13bitonicOffMemPiiiii --------------------------
	.section	.nv.info._Z13bitonicOffMemPiiiii,"",@"SHT_CUDA_INFO"
	.sectionflags	@""
	.align	4


	//----- nvinfo : EIATTR_CUDA_API_VERSION
	.align		4
        /*0000*/ 	.byte	0x04, 0x37
        /*0002*/ 	.short	(.L_19 - .L_18)
.L_18:
        /*0004*/ 	.word	0x00000082


	//----- nvinfo : EIATTR_KPARAM_INFO
	.align		4
.L_19:
        /*0008*/ 	.byte	0x04, 0x17
        /*000a*/ 	.short	(.L_21 - .L_20)
.L_20:
        /*000c*/ 	.word	0x00000000
        /*0010*/ 	.short	0x0004
        /*0012*/ 	.short	0x0014
        /*0014*/ 	.byte	0x00, 0xf0, 0x11, 0x00


	//----- nvinfo : EIATTR_KPARAM_INFO
	.align		4
.L_21:
        /*0018*/ 	.byte	0x04, 0x17
        /*001a*/ 	.short	(.L_23 - .L_22)
.L_22:
        /*001c*/ 	.word	0x00000000
        /*0020*/ 	.short	0x0003
        /*0022*/ 	.short	0x0010
        /*0024*/ 	.byte	0x00, 0xf0, 0x11, 0x00


	//----- nvinfo : EIATTR_KPARAM_INFO
	.align		4
.L_23:
        /*0028*/ 	.byte	0x04, 0x17
        /*002a*/ 	.short	(.L_25 - .L_24)
.L_24:
        /*002c*/ 	.word	0x00000000
        /*0030*/ 	.short	0x0002
        /*0032*/ 	.short	0x000c
        /*0034*/ 	.byte	0x00, 0xf0, 0x11, 0x00


	//----- nvinfo : EIATTR_KPARAM_INFO
	.align		4
.L_25:
        /*0038*/ 	.byte	0x04, 0x17
        /*003a*/ 	.short	(.L_27 - .L_26)
.L_26:
        /*003c*/ 	.word	0x00000000
        /*0040*/ 	.short	0x0001
        /*0042*/ 	.short	0x0008
        /*0044*/ 	.byte	0x00, 0xf0, 0x11, 0x00


	//----- nvinfo : EIATTR_KPARAM_INFO
	.align		4
.L_27:
        /*0048*/ 	.byte	0x04, 0x17
        /*004a*/ 	.short	(.L_29 - .L_28)
.L_28:
        /*004c*/ 	.word	0x00000000
        /*0050*/ 	.short	0x0000
        /*0052*/ 	.short	0x0000
        /*0054*/ 	.byte	0x00, 0xf5, 0x21, 0x00


	//----- nvinfo : EIATTR_SPARSE_MMA_MASK
	.align		4
.L_29:
        /*0058*/ 	.byte	0x03, 0x50
        /*005a*/ 	.short	0x0000


	//----- nvinfo : EIATTR_MAXREG_COUNT
	.align		4
        /*005c*/ 	.byte	0x03, 0x1b
        /*005e*/ 	.short	0x00ff


	//----- nvinfo : EIATTR_MERCURY_ISA_VERSION
	.align		4
        /*0060*/ 	.byte	0x03, 0x5f
        /*0062*/ 	.short	0x0101


	//----- nvinfo : EIATTR_VRC_CTA_INIT_COUNT
	.align		4
        /*0064*/ 	.byte	0x02, 0x4a
	.zero		1
	.zero		1


	//----- nvinfo : EIATTR_EXIT_INSTR_OFFSETS
	.align		4
        /*0068*/ 	.byte	0x04, 0x1c
        /*006a*/ 	.short	(.L_31 - .L_30)


	//   ....[0]....
.L_30:
        /*006c*/ 	.word	0x00000080


	//   ....[1]....
        /*0070*/ 	.word	0x00000250


	//----- nvinfo : EIATTR_CRS_STACK_SIZE
	.align		4
.L_31:
        /*0074*/ 	.byte	0x04, 0x1e
        /*0076*/ 	.short	(.L_33 - .L_32)
.L_32:
        /*0078*/ 	.word	0x00000000


	//----- nvinfo : EIATTR_CBANK_PARAM_SIZE
	.align		4
.L_33:
        /*007c*/ 	.byte	0x03, 0x19
        /*007e*/ 	.short	0x0018


	//----- nvinfo : EIATTR_PARAM_CBANK
	.align		4
        /*0080*/ 	.byte	0x04, 0x0a
        /*0082*/ 	.short	(.L_35 - .L_34)
	.align		4
.L_34:
        /*0084*/ 	.word	index@(.nv.constant0._Z13bitonicOffMemPiiiii)
        /*0088*/ 	.short	0x0380
        /*008a*/ 	.short	0x0018


	//----- nvinfo : EIATTR_SW_WAR
	.align		4
.L_35:
        /*008c*/ 	.byte	0x04, 0x36
        /*008e*/ 	.short	(.L_37 - .L_36)
.L_36:
        /*0090*/ 	.word	0x00000008
.L_37:


//--------------------- .nv.info._Z12bitonicInMemPiiiii --------------------------
	.section	.nv.info._Z12bitonicInMemPiiiii,"",@"SHT_CUDA_INFO"
	.sectionflags	@""
	.align	4


	//----- nvinfo : EIATTR_CUDA_API_VERSION
	.align		4
        /*0000*/ 	.byte	0x04, 0x37
        /*0002*/ 	.short	(.L_39 - .L_38)
.L_38:
        /*0004*/ 	.word	0x00000082


	//----- nvinfo : EIATTR_KPARAM_INFO
	.align		4
.L_39:
        /*0008*/ 	.byte	0x04, 0x17
        /*000a*/ 	.short	(.L_41 - .L_40)
.L_40:
        /*000c*/ 	.word	0x00000000
        /*0010*/ 	.short	0x0004
        /*0012*/ 	.short	0x0014
        /*0014*/ 	.byte	0x00, 0xf0, 0x11, 0x00


	//----- nvinfo : EIATTR_KPARAM_INFO
	.align		4
.L_41:
        /*0018*/ 	.byte	0x04, 0x17
        /*001a*/ 	.short	(.L_43 - .L_42)
.L_42:
        /*001c*/ 	.word	0x00000000
        /*0020*/ 	.short	0x0003
        /*0022*/ 	.short	0x0010
        /*0024*/ 	.byte	0x00, 0xf0, 0x11, 0x00


	//----- nvinfo : EIATTR_KPARAM_INFO
	.align		4
.L_43:
        /*0028*/ 	.byte	0x04, 0x17
        /*002a*/ 	.short	(.L_45 - .L_44)
.L_44:
        /*002c*/ 	.word	0x00000000
        /*0030*/ 	.short	0x0002
        /*0032*/ 	.short	0x000c
        /*0034*/ 	.byte	0x00, 0xf0, 0x11, 0x00


	//----- nvinfo : EIATTR_KPARAM_INFO
	.align		4
.L_45:
        /*0038*/ 	.byte	0x04, 0x17
        /*003a*/ 	.short	(.L_47 - .L_46)
.L_46:
        /*003c*/ 	.word	0x00000000
        /*0040*/ 	.short	0x0001
        /*0042*/ 	.short	0x0008
        /*0044*/ 	.byte	0x00, 0xf0, 0x11, 0x00


	//----- nvinfo : EIATTR_KPARAM_INFO
	.align		4
.L_47:
        /*0048*/ 	.byte	0x04, 0x17
        /*004a*/ 	.short	(.L_49 - .L_48)
.L_48:
        /*004c*/ 	.word	0x00000000
        /*0050*/ 	.short	0x0000
        /*0052*/ 	.short	0x0000
        /*0054*/ 	.byte	0x00, 0xf5, 0x21, 0x00


	//----- nvinfo : EIATTR_SPARSE_MMA_MASK
	.align		4
.L_49:
        /*0058*/ 	.byte	0x03, 0x50
        /*005a*/ 	.short	0x0000


	//----- nvinfo : EIATTR_MAXREG_COUNT
	.align		4
        /*005c*/ 	.byte	0x03, 0x1b
        /*005e*/ 	.short	0x00ff


	//----- nvinfo : EIATTR_NUM_BARRIERS
	.align		4
        /*0060*/ 	.byte	0x02, 0x4c
        /*0062*/ 	.byte	0x01
	.zero		1


	//----- nvinfo : EIATTR_MERCURY_ISA_VERSION
	.align		4
        /*0064*/ 	.byte	0x03, 0x5f
        /*0066*/ 	.short	0x0101


	//----- nvinfo : EIATTR_VRC_CTA_INIT_COUNT
	.align		4
        /*0068*/ 	.byte	0x02, 0x4a
	.zero		1
	.zero		1


	//----- nvinfo : EIATTR_EXIT_INSTR_OFFSETS
	.align		4
        /*006c*/ 	.byte	0x04, 0x1c
        /*006e*/ 	.short	(.L_51 - .L_50)


	//   ....[0]....
.L_50:
        /*0070*/ 	.word	0x00000520


	//   ....[1]....
        /*0074*/ 	.word	0x00000630


	//----- nvinfo : EIATTR_CRS_STACK_SIZE
	.align		4
.L_51:
        /*0078*/ 	.byte	0x04, 0x1e
        /*007a*/ 	.short	(.L_53 - .L_52)
.L_52:
        /*007c*/ 	.word	0x00000000


	//----- nvinfo : EIATTR_CBANK_PARAM_SIZE
	.align		4
.L_53:
        /*0080*/ 	.byte	0x03, 0x19
        /*0082*/ 	.short	0x0018


	//----- nvinfo : EIATTR_PARAM_CBANK
	.align		4
        /*0084*/ 	.byte	0x04, 0x0a
        /*0086*/ 	.short	(.L_55 - .L_54)
	.align		4
.L_54:
        /*0088*/ 	.word	index@(.nv.constant0._Z12bitonicInMemPiiiii)
        /*008c*/ 	.short	0x0380
        /*008e*/ 	.short	0x0018


	//----- nvinfo : EIATTR_SW_WAR
	.align		4
.L_55:
        /*0090*/ 	.byte	0x04, 0x36
        /*0092*/ 	.short	(.L_57 - .L_56)
.L_56:
        /*0094*/ 	.word	0x00000008
.L_57:


//--------------------- .nv.info._Z11bitonicInitPiii --------------------------
	.section	.nv.info._Z11bitonicInitPiii,"",@"SHT_CUDA_INFO"
	.sectionflags	@""
	.align	4


	//----- nvinfo : EIATTR_CUDA_API_VERSION
	.align		4
        /*0000*/ 	.byte	0x04, 0x37
        /*0002*/ 	.short	(.L_59 - .L_58)
.L_58:
        /*0004*/ 	.word	0x00000082


	//----- nvinfo : EIATTR_KPARAM_INFO
	.align		4
.L_59:
        /*0008*/ 	.byte	0x04, 0x17
        /*000a*/ 	.short	(.L_61 - .L_60)
.L_60:
        /*000c*/ 	.word	0x00000000
        /*0010*/ 	.short	0x0002
        /*0012*/ 	.short	0x000c
        /*0014*/ 	.byte	0x00, 0xf0, 0x11, 0x00


	//----- nvinfo : EIATTR_KPARAM_INFO
	.align		4
.L_61:
        /*0018*/ 	.byte	0x04, 0x17
        /*001a*/ 	.short	(.L_63 - .L_62)
.L_62:
        /*001c*/ 	.word	0x00000000
        /*0020*/ 	.short	0x0001
        /*0022*/ 	.short	0x0008
        /*0024*/ 	.byte	0x00, 0xf0, 0x11, 0x00


	//----- nvinfo : EIATTR_KPARAM_INFO
	.align		4
.L_63:
        /*0028*/ 	.byte	0x04, 0x17
        /*002a*/ 	.short	(.L_65 - .L_64)
.L_64:
        /*002c*/ 	.word	0x00000000
        /*0030*/ 	.short	0x0000
        /*0032*/ 	.short	0x0000
        /*0034*/ 	.byte	0x00, 0xf5, 0x21, 0x00


	//----- nvinfo : EIATTR_SPARSE_MMA_MASK
	.align		4
.L_65:
        /*0038*/ 	.byte	0x03, 0x50
        /*003a*/ 	.short	0x0000


	//----- nvinfo : EIATTR_MAXREG_COUNT
	.align		4
        /*003c*/ 	.byte	0x03, 0x1b
        /*003e*/ 	.short	0x00ff


	//----- nvinfo : EIATTR_NUM_BARRIERS
	.align		4
        /*0040*/ 	.byte	0x02, 0x4c
        /*0042*/ 	.byte	0x01
	.zero		1


	//----- nvinfo : EIATTR_MERCURY_ISA_VERSION
	.align		4
        /*0044*/ 	.byte	0x03, 0x5f
        /*0046*/ 	.short	0x0101


	//----- nvinfo : EIATTR_VRC_CTA_INIT_COUNT
	.align		4
        /*0048*/ 	.byte	0x02, 0x4a
	.zero		1
	.zero		1


	//----- nvinfo : EIATTR_EXIT_INSTR_OFFSETS
	.align		4
        /*004c*/ 	.byte	0x04, 0x1c
        /*004e*/ 	.short	(.L_67 - .L_66)


	//   ....[0]....
.L_66:
        /*0050*/ 	.word	0x000005b0


	//   ....[1]....
        /*0054*/ 	.word	0x000006b0


	//----- nvinfo : EIATTR_CRS_STACK_SIZE
	.align		4
.L_67:
        /*0058*/ 	.byte	0x04, 0x1e
        /*005a*/ 	.short	(.L_69 - .L_68)
.L_68:
        /*005c*/ 	.word	0x00000000


	//----- nvinfo : EIATTR_CBANK_PARAM_SIZE
	.align		4
.L_69:
        /*0060*/ 	.byte	0x03, 0x19
        /*0062*/ 	.short	0x0010


	//----- nvinfo : EIATTR_PARAM_CBANK
	.align		4
        /*0064*/ 	.byte	0x04, 0x0a
        /*0066*/ 	.short	(.L_71 - .L_70)
	.align		4
.L_70:
        /*0068*/ 	.word	index@(.nv.constant0._Z11bitonicInitPiii)
        /*006c*/ 	.short	0x0380
        /*006e*/ 	.short	0x0010


	//----- nvinfo : EIATTR_SW_WAR
	.align		4
.L_71:
        /*0070*/ 	.byte	0x04, 0x36
        /*0072*/ 	.short	(.L_73 - .L_72)
.L_72:
        /*0074*/ 	.word	0x00000008
.L_73:


//--------------------- .nv.callgraph             --------------------------
	.section	.nv.callgraph,"",@"SHT_CUDA_CALLGRAPH"
	.align	4
	.sectionentsize	8
	.align		4
        /*0000*/ 	.word	0x00000000
	.align		4
        /*0004*/ 	.word	0xffffffff
	.align		4
        /*0008*/ 	.word	0x00000000
	.align		4
        /*000c*/ 	.word	0xfffffffe
	.align		4
        /*0010*/ 	.word	0x00000000
	.align		4
        /*0014*/ 	.word	0xfffffffd
	.align		4
        /*0018*/ 	.word	0x00000000
	.align		4
        /*001c*/ 	.word	0xfffffffc


//--------------------- .text._Z13bitonicOffMemPiiiii --------------------------
	.section	.text._Z13bitonicOffMemPiiiii,"ax",@progbits
	.align	128
        .global         _Z13bitonicOffMemPiiiii
        .type           _Z13bitonicOffMemPiiiii,@function
        .size           _Z13bitonicOffMemPiiiii,(.L_x_35 - _Z13bitonicOffMemPiiiii)
        .other          _Z13bitonicOffMemPiiiii,@"STO_CUDA_ENTRY STV_DEFAULT"
_Z13bitonicOffMemPiiiii:
.text._Z13bitonicOffMemPiiiii:
[----:B------:R-:W-:Y:S01]  /*0000*/  LDC R1, c[0x0][0x37c] ;  /* 0x0000df00ff017b82 */ /* 0x000fe20000000800 */
[----:B------:R-:W0:Y:S07]  /*0010*/  S2R R8, SR_TID.X ;  /* 0x0000000000087919 */ /* 0x000e2e0000002100 */
[----:B------:R-:W0:Y:S01]  /*0020*/  S2UR UR4, SR_CTAID.X ;  /* 0x00000000000479c3 */ /* 0x000e220000002500 */
[----:B------:R-:W1:Y:S07]  /*0030*/  LDCU UR5, c[0x0][0x388] ;  /* 0x00007100ff0577ac */ /* 0x000e6e0008000800 */
[----:B------:R-:W0:Y:S02]  /*0040*/  LDC R3, c[0x0][0x394] ;  /* 0x0000e500ff037b82 */ /* 0x000e240000000800 */
[----:B0-----:R-:W-:-:S05]  /*0050*/  IMAD R0, R3, UR4, R8 ;  /* 0x0000000403007c24 */ /* 0x001fca000f8e0208 */
[----:B-1----:R-:W-:-:S04]  /*0060*/  ISETP.GE.AND P0, PT, R0, UR5, PT ;  /* 0x0000000500007c0c */ /* 0x002fc8000bf06270 */
[----:B------:R-:W-:-:S13]  /*0070*/  ISETP.GE.OR P0, PT, R8, R3, P0 ;  /* 0x000000030800720c */ /* 0x000fda0000706670 */
[----:B------:R-:W-:Y:S05]  /*0080*/  @P0 EXIT ;  /* 0x000000000000094d */ /* 0x000fea0003800000 */
[----:B------:R-:W0:Y:S01]  /*0090*/  LDC R11, c[0x0][0x394] ;  /* 0x0000e500ff0b7b82 */ /* 0x000e220000000800 */
[----:B------:R-:W1:Y:S01]  /*00a0*/  LDCU UR5, c[0x0][0x360] ;  /* 0x00006c00ff0577ac */ /* 0x000e620008000800 */
[----:B------:R-:W2:Y:S06]  /*00b0*/  LDCU.64 UR6, c[0x0][0x358] ;  /* 0x00006b00ff0677ac */ /* 0x000eac0008000a00 */
[----:B------:R-:W3:Y:S01]  /*00c0*/  LDC.64 R2, c[0x0][0x380] ;  /* 0x0000e000ff027b82 */ /* 0x000ee20000000a00 */
[----:B------:R-:W4:Y:S01]  /*00d0*/  LDCU UR10, c[0x0][0x388] ;  /* 0x00007100ff0a77ac */ /* 0x000f220008000800 */
[----:B------:R-:W0:Y:S01]  /*00e0*/  LDCU UR8, c[0x0][0x390] ;  /* 0x00007200ff0877ac */ /* 0x000e220008000800 */
[----:B------:R-:W0:Y:S02]  /*00f0*/  LDCU UR9, c[0x0][0x38c] ;  /* 0x00007180ff0977ac */ /* 0x000e240008000800 */
.L_x_2:
[----:B0-----:R-:W-:Y:S01]  /*0100*/  LOP3.LUT R7, R0, UR8, RZ, 0x3c, !PT ;  /* 0x0000000800077c12 */ /* 0x001fe2000f8e3cff */
[----:B------:R-:W-:Y:S01]  /*0110*/  BSSY.RECONVERGENT B0, `(.L_x_0) ;  /* 0x000000f000007945 */ /* 0x000fe20003800200 */
[----:B-1----:R-:W-:Y:S02]  /*0120*/  VIADD R8, R8, UR5 ;  /* 0x0000000508087c36 */ /* 0x002fe40008000000 */
[C---:B------:R-:W-:Y:S01]  /*0130*/  ISETP.GT.AND P0, PT, R7.reuse, R0, PT ;  /* 0x000000000700720c */ /* 0x040fe20003f04270 */
[----:B---3--:R-:W-:-:S12]  /*0140*/  IMAD.WIDE R6, R7, 0x4, R2 ;  /* 0x0000000407067825 */ /* 0x008fd800078e0202 */
[----:B------:R-:W-:Y:S05]  /*0150*/  @!P0 BRA `(.L_x_1) ;  /* 0x0000000000288947 */ /* 0x000fea0003800000 */
[C---:B------:R-:W-:Y:S01]  /*0160*/  IMAD.WIDE R4, R0.reuse, 0x4, R2 ;  /* 0x0000000400047825 */ /* 0x040fe200078e0202 */
[----:B--2---:R-:W2:Y:S04]  /*0170*/  LDG.E R10, desc[UR6][R6.64] ;  /* 0x00000006060a7981 */ /* 0x004ea8000c1e1900 */
[----:B------:R-:W2:Y:S01]  /*0180*/  LDG.E R9, desc[UR6][R4.64] ;  /* 0x0000000604097981 */ /* 0x000ea2000c1e1900 */
[----:B------:R-:W-:Y:S02]  /*0190*/  LOP3.LUT P0, R0, R0, UR9, RZ, 0xc0, !PT ;  /* 0x0000000900007c12 */ /* 0x000fe4000f80c0ff */
[CC--:B--2---:R-:W-:Y:S02]  /*01a0*/  ISETP.GE.AND P1, PT, R9.reuse, R10.reuse, PT ;  /* 0x0000000a0900720c */ /* 0x0c4fe40003f26270 */
[----:B------:R-:W-:-:S02]  /*01b0*/  ISETP.GT.AND P0, PT, R9, R10, !P0 ;  /* 0x0000000a0900720c */ /* 0x000fc40004704270 */
[----:B------:R-:W-:-:S04]  /*01c0*/  ISETP.EQ.OR P1, PT, R0, RZ, P1 ;  /* 0x000000ff0000720c */ /* 0x000fc80000f22670 */
[----:B------:R-:W-:-:S13]  /*01d0*/  PLOP3.LUT P0, PT, P0, P1, PT, 0x8, 0x80 ;  /* 0x000000000080781c */ /* 0x000fda0000702170 */
[----:B------:R0:W-:Y:S04]  /*01e0*/  @!P0 STG.E desc[UR6][R4.64], R10 ;  /* 0x0000000a04008986 */ /* 0x0001e8000c101906 */
[----:B------:R0:W-:Y:S02]  /*01f0*/  @!P0 STG.E desc[UR6][R6.64], R9 ;  /* 0x0000000906008986 */ /* 0x0001e4000c101906 */
.L_x_1:
[----:B--2-4-:R-:W-:Y:S05]  /*0200*/  BSYNC.RECONVERGENT B0 ;  /* 0x0000000000007941 */ /* 0x014fea0003800200 */
.L_x_0:
[----:B------:R-:W-:Y:S01]  /*0210*/  IMAD R0, R11, UR4, R8 ;  /* 0x000000040b007c24 */ /* 0x000fe2000f8e0208 */
[----:B------:R-:W-:-:S04]  /*0220*/  ISETP.LT.AND P1, PT, R8, R11, PT ;  /* 0x0000000b0800720c */ /* 0x000fc80003f21270 */
[----:B------:R-:W-:-:S13]  /*0230*/  ISETP.GE.AND P0, PT, R0, UR10, PT ;  /* 0x0000000a00007c0c */ /* 0x000fda000bf06270 */
[----:B------:R-:W-:Y:S05]  /*0240*/  @!P0 BRA P1, `(.L_x_2) ;  /* 0xfffffffc00ac8947 */ /* 0x000fea000083ffff */
[----:B------:R-:W-:Y:S05]  /*0250*/  EXIT ;  /* 0x000000000000794d */ /* 0x000fea0003800000 */
.L_x_3:
[----:B------:R-:W-:-:S00]  /*0260*/  BRA `(.L_x_3) ;  /* 0xfffffffc00fc7947 */ /* 0x000fc0000383ffff */
[----:B------:R-:W-:-:S00]  /*0270*/  NOP ;  /* 0x0000000000007918 */ /* 0x000fc00000000000 */
        /* <DEDUP_REMOVED lines=8> */
.L_x_35:


//--------------------- .text._Z12bitonicInMemPiiiii --------------------------
	.section	.text._Z12bitonicInMemPiiiii,"ax",@progbits
	.align	128
        .global         _Z12bitonicInMemPiiiii
        .type           _Z12bitonicInMemPiiiii,@function
        .size           _Z12bitonicInMemPiiiii,(.L_x_36 - _Z12bitonicInMemPiiiii)
        .other          _Z12bitonicInMemPiiiii,@"STO_CUDA_ENTRY STV_DEFAULT"
_Z12bitonicInMemPiiiii:
.text._Z12bitonicInMemPiiiii:
[----:B------:R-:W-:Y:S01]  /*0000*/  LDC R1, c[0x0][0x37c] ;  /* 0x0000df00ff017b82 */ /* 0x000fe20000000800 */
[----:B------:R-:W0:Y:S07]  /*0010*/  S2R R0, SR_TID.X ;  /* 0x0000000000007919 */ /* 0x000e2e0000002100 */
[----:B------:R-:W0:Y:S01]  /*0020*/  S2UR UR7, SR_CTAID.X ;  /* 0x00000000000779c3 */ /* 0x000e220000002500 */
[----:B------:R-:W1:Y:S01]  /*0030*/  LDCU UR4, c[0x0][0x388] ;  /* 0x00007100ff0477ac */ /* 0x000e620008000800 */
[----:B------:R-:W-:Y:S01]  /*0040*/  BSSY.RECONVERGENT B0, `(.L_x_4) ;  /* 0x0000017000007945 */ /* 0x000fe20003800200 */
[----:B------:R-:W2:Y:S05]  /*0050*/  LDCU.64 UR8, c[0x0][0x358] ;  /* 0x00006b00ff0877ac */ /* 0x000eaa0008000a00 */
[----:B------:R-:W0:Y:S02]  /*0060*/  LDC R15, c[0x0][0x394] ;  /* 0x0000e500ff0f7b82 */ /* 0x000e240000000800 */
[----:B0-----:R-:W-:-:S05]  /*0070*/  IMAD R2, R15, UR7, R0 ;  /* 0x000000070f027c24 */ /* 0x001fca000f8e0200 */
[----:B-1----:R-:W-:-:S04]  /*0080*/  ISETP.GE.AND P0, PT, R2, UR4, PT ;  /* 0x0000000402007c0c */ /* 0x002fc8000bf06270 */
[----:B------:R-:W-:-:S13]  /*0090*/  ISETP.LT.AND P0, PT, R0, R15, !P0 ;  /* 0x0000000f0000720c */ /* 0x000fda0004701270 */
[----:B--2---:R-:W-:Y:S05]  /*00a0*/  @!P0 BRA `(.L_x_5) ;  /* 0x0000000000408947 */ /* 0x004fea0003800000 */
[----:B------:R-:W0:Y:S01]  /*00b0*/  S2R R4, SR_CgaCtaId ;  /* 0x0000000000047919 */ /* 0x000e220000008800 */
[----:B------:R-:W1:Y:S01]  /*00c0*/  LDC R13, c[0x0][0x360] ;  /* 0x0000d800ff0d7b82 */ /* 0x000e620000000800 */
[----:B------:R-:W-:Y:S01]  /*00d0*/  MOV R3, 0x400 ;  /* 0x0000040000037802 */ /* 0x000fe20000000f00 */
[----:B------:R-:W-:-:S06]  /*00e0*/  IMAD.MOV.U32 R8, RZ, RZ, R0 ;  /* 0x000000ffff087224 */ /* 0x000fcc00078e0000 */
[----:B------:R-:W2:Y:S01]  /*00f0*/  LDC.64 R6, c[0x0][0x380] ;  /* 0x0000e000ff067b82 */ /* 0x000ea20000000a00 */
[----:B0-----:R-:W-:Y:S01]  /*0100*/  LEA R9, R4, R3, 0x18 ;  /* 0x0000000304097211 */ /* 0x001fe200078ec0ff */
[----:B------:R-:W-:-:S07]  /*0110*/  IMAD.MOV.U32 R3, RZ, RZ, R2 ;  /* 0x000000ffff037224 */ /* 0x000fce00078e0002 */
.L_x_6:
[----:B0-2---:R-:W-:-:S06]  /*0120*/  IMAD.WIDE R4, R3, 0x4, R6 ;  /* 0x0000000403047825 */ /* 0x005fcc00078e0206 */
[----:B------:R-:W2:Y:S01]  /*0130*/  LDG.E R4, desc[UR8][R4.64] ;  /* 0x0000000804047981 */ /* 0x000ea2000c1e1900 */
[----:B------:R-:W-:Y:S02]  /*0140*/  IMAD R11, R8, 0x4, R9 ;  /* 0x00000004080b7824 */ /* 0x000fe400078e0209 */
[----:B-1----:R-:W-:-:S04]  /*0150*/  IMAD.IADD R8, R13, 0x1, R8 ;  /* 0x000000010d087824 */ /* 0x002fc800078e0208 */
[----:B------:R-:W-:Y:S01]  /*0160*/  IMAD R3, R15, UR7, R8 ;  /* 0x000000070f037c24 */ /* 0x000fe2000f8e0208 */
[----:B------:R-:W-:-:S04]  /*0170*/  ISETP.LT.AND P2, PT, R8, R15, PT ;  /* 0x0000000f0800720c */ /* 0x000fc80003f41270 */
[----:B------:R-:W-:Y:S01]  /*0180*/  ISETP.GE.AND P1, PT, R3, UR4, PT ;  /* 0x0000000403007c0c */ /* 0x000fe2000bf26270 */
[----:B--2---:R0:W-:-:S12]  /*0190*/  STS [R11], R4 ;  /* 0x000000040b007388 */ /* 0x0041d80000000800 */
[----:B------:R-:W-:Y:S05]  /*01a0*/  @!P1 BRA P2, `(.L_x_6) ;  /* 0xfffffffc00dc9947 */ /* 0x000fea000103ffff */
.L_x_5:
[----:B------:R-:W-:Y:S05]  /*01b0*/  BSYNC.RECONVERGENT B0 ;  /* 0x0000000000007941 */ /* 0x000fea0003800200 */
.L_x_4:
[----:B------:R-:W1:Y:S01]  /*01c0*/  LDCU UR5, c[0x0][0x390] ;  /* 0x00007200ff0577ac */ /* 0x000e620008000800 */
[----:B------:R-:W2:Y:S01]  /*01d0*/  LDCU UR4, c[0x0][0x390] ;  /* 0x00007200ff0477ac */ /* 0x000ea20008000800 */
[----:B-1----:R-:W-:Y:S01]  /*01e0*/  UISETP.GE.AND UP0, UPT, UR5, 0x1, UPT ;  /* 0x000000010500788c */ /* 0x002fe2000bf06270 */
[----:B------:R-:W-:Y:S08]  /*01f0*/  BAR.SYNC.DEFER_BLOCKING 0x0 ;  /* 0x0000000000007b1d */ /* 0x000ff00000010000 */
[----:B--2---:R-:W-:Y:S05]  /*0200*/  BRA.U !UP0, `(.L_x_7) ;  /* 0x0000000108c47547 */ /* 0x004fea000b800000 */
[----:B------:R-:W1:Y:S02]  /*0210*/  LDCU UR10, c[0x0][0x360] ;  /* 0x00006c00ff0a77ac */ /* 0x000e640008000800 */
.L_x_16:
[----:B------:R-:W2:Y:S01]  /*0220*/  LDCU UR13, c[0x0][0x388] ;  /* 0x00007100ff0d77ac */ /* 0x000ea20008000800 */
[----:B------:R-:W-:Y:S01]  /*0230*/  BSSY.RECONVERGENT B0, `(.L_x_8) ;  /* 0x0000028000007945 */ /* 0x000fe20003800200 */
[----:B------:R-:W3:Y:S03]  /*0240*/  LDCU UR11, c[0x0][0x38c] ;  /* 0x00007180ff0b77ac */ /* 0x000ee60008000800 */
[----:B------:R-:W-:Y:S05]  /*0250*/  @!P0 BRA `(.L_x_9) ;  /* 0x0000000000948947 */ /* 0x000fea0003800000 */
[----:B------:R-:W4:Y:S01]  /*0260*/  LDC R7, c[0x0][0x394] ;  /* 0x0000e500ff077b82 */ /* 0x000f220000000800 */
[----:B------:R-:W-:Y:S02]  /*0270*/  IMAD.MOV.U32 R3, RZ, RZ, R2 ;  /* 0x000000ffff037224 */ /* 0x000fe400078e0002 */
[----:B0-----:R-:W-:-:S07]  /*0280*/  IMAD.MOV.U32 R4, RZ, RZ, R0 ;  /* 0x000000ffff047224 */ /* 0x001fce00078e0000 */
.L_x_15:
[----:B------:R-:W-:Y:S01]  /*0290*/  LOP3.LUT R6, R3, UR4, RZ, 0x3c, !PT ;  /* 0x0000000403067c12 */ /* 0x000fe2000f8e3cff */
[----:B------:R-:W-:Y:S03]  /*02a0*/  BSSY.RECONVERGENT B1, `(.L_x_10) ;  /* 0x000001b000017945 */ /* 0x000fe60003800200 */
[----:B------:R-:W-:-:S13]  /*02b0*/  ISETP.GT.AND P1, PT, R6, R3, PT ;  /* 0x000000030600720c */ /* 0x000fda0003f24270 */
[----:B------:R-:W-:Y:S05]  /*02c0*/  @!P1 BRA `(.L_x_11) ;  /* 0x0000000000609947 */ /* 0x000fea0003800000 */
[----:B------:R-:W0:Y:S01]  /*02d0*/  S2UR UR6, SR_CgaCtaId ;  /* 0x00000000000679c3 */ /* 0x000e220000008800 */
[----:B---3--:R-:W-:Y:S01]  /*02e0*/  LOP3.LUT P1, RZ, R3, UR11, RZ, 0xc0, !PT ;  /* 0x0000000b03ff7c12 */ /* 0x008fe2000f82c0ff */
[----:B------:R-:W-:Y:S01]  /*02f0*/  UIADD3 UR12, UPT, UPT, -UR7, URZ, URZ ;  /* 0x000000ff070c7290 */ /* 0x000fe2000fffe1ff */
[----:B------:R-:W-:Y:S01]  /*0300*/  BSSY.RELIABLE B2, `(.L_x_12) ;  /* 0x0000012000027945 */ /* 0x000fe20003800100 */
[----:B------:R-:W-:-:S04]  /*0310*/  UMOV UR5, 0x400 ;  /* 0x0000040000057882 */ /* 0x000fc80000000000 */
[----:B----4-:R-:W-:Y:S01]  /*0320*/  IMAD R3, R7, UR12, R6 ;  /* 0x0000000c07037c24 */ /* 0x010fe2000f8e0206 */
[----:B0-----:R-:W-:-:S06]  /*0330*/  ULEA UR5, UR6, UR5, 0x18 ;  /* 0x0000000506057291 */ /* 0x001fcc000f8ec0ff */
[----:B------:R-:W-:Y:S02]  /*0340*/  LEA R8, R3, UR5, 0x2 ;  /* 0x0000000503087c11 */ /* 0x000fe4000f8e10ff */
[----:B------:R-:W-:Y:S01]  /*0350*/  LEA R5, R4, UR5, 0x2 ;  /* 0x0000000504057c11 */ /* 0x000fe2000f8e10ff */
[----:B------:R-:W-:Y:S06]  /*0360*/  @P1 BRA `(.L_x_13) ;  /* 0x0000000000181947 */ /* 0x000fec0003800000 */
[----:B------:R-:W-:Y:S04]  /*0370*/  LDS R3, [R5] ;  /* 0x0000000005037984 */ /* 0x000fe80000000800 */
[----:B------:R-:W0:Y:S02]  /*0380*/  LDS R6, [R8] ;  /* 0x0000000008067984 */ /* 0x000e240000000800 */
[----:B0-----:R-:W-:-:S13]  /*0390*/  ISETP.GT.AND P1, PT, R3, R6, PT ;  /* 0x000000060300720c */ /* 0x001fda0003f24270 */
[----:B------:R-:W-:Y:S05]  /*03a0*/  @!P1 BREAK.RELIABLE B2 ;  /* 0x0000000000029942 */ /* 0x000fea0003800100 */
[----:B------:R-:W-:Y:S05]  /*03b0*/  @P1 BRA `(.L_x_14) ;  /* 0x0000000000181947 */ /* 0x000fea0003800000 */
[----:B------:R-:W-:Y:S05]  /*03c0*/  BRA `(.L_x_11) ;  /* 0x0000000000207947 */ /* 0x000fea0003800000 */
.L_x_13:
[----:B------:R-:W-:Y:S04]  /*03d0*/  LDS R3, [R5] ;  /* 0x0000000005037984 */ /* 0x000fe80000000800 */
[----:B------:R-:W0:Y:S02]  /*03e0*/  LDS R6, [R8] ;  /* 0x0000000008067984 */ /* 0x000e240000000800 */
[----:B0-----:R-:W-:-:S13]  /*03f0*/  ISETP.GE.AND P1, PT, R3, R6, PT ;  /* 0x000000060300720c */ /* 0x001fda0003f26270 */
[----:B------:R-:W-:Y:S05]  /*0400*/  @P1 BREAK.RELIABLE B2 ;  /* 0x0000000000021942 */ /* 0x000fea0003800100 */
[----:B------:R-:W-:Y:S05]  /*0410*/  @P1 BRA `(.L_x_11) ;  /* 0x00000000000c1947 */ /* 0x000fea0003800000 */
.L_x_14:
[----:B-12---:R-:W-:Y:S05]  /*0420*/  BSYNC.RELIABLE B2 ;  /* 0x0000000000027941 */ /* 0x006fea0003800100 */
.L_x_12:
[----:B------:R0:W-:Y:S04]  /*0430*/  STS [R5], R6 ;  /* 0x0000000605007388 */ /* 0x0001e80000000800 */
[----:B------:R0:W-:Y:S02]  /*0440*/  STS [R8], R3 ;  /* 0x0000000308007388 */ /* 0x0001e40000000800 */
.L_x_11:
[----:B-123--:R-:W-:Y:S05]  /*0450*/  BSYNC.RECONVERGENT B1 ;  /* 0x0000000000017941 */ /* 0x00efea0003800200 */
.L_x_10:
[----:B------:R-:W-:-:S04]  /*0460*/  VIADD R4, R4, UR10 ;  /* 0x0000000a04047c36 */ /* 0x000fc80008000000 */
[----:B0---4-:R-:W-:Y:S01]  /*0470*/  IMAD R3, R7, UR7, R4 ;  /* 0x0000000707037c24 */ /* 0x011fe2000f8e0204 */
[----:B------:R-:W-:-:S04]  /*0480*/  ISETP.LT.AND P2, PT, R4, R7, PT ;  /* 0x000000070400720c */ /* 0x000fc80003f41270 */
[----:B------:R-:W-:-:S13]  /*0490*/  ISETP.GE.AND P1, PT, R3, UR13, PT ;  /* 0x0000000d03007c0c */ /* 0x000fda000bf26270 */
[----:B------:R-:W-:Y:S05]  /*04a0*/  @!P1 BRA P2, `(.L_x_15) ;  /* 0xfffffffc00789947 */ /* 0x000fea000103ffff */
.L_x_9:
[----:B-123--:R-:W-:Y:S05]  /*04b0*/  BSYNC.RECONVERGENT B0 ;  /* 0x0000000000007941 */ /* 0x00efea0003800200 */
.L_x_8:
[----:B------:R-:W-:Y:S05]  /*04c0*/  WARPSYNC.ALL ;  /* 0x0000000000007948 */ /* 0x000fea0003800000 */
[----:B------:R-:W-:Y:S01]  /*04d0*/  BAR.SYNC.DEFER_BLOCKING 0x0 ;  /* 0x0000000000007b1d */ /* 0x000fe20000010000 */
[----:B------:R-:W-:Y:S02]  /*04e0*/  UISETP.GE.U32.AND UP0, UPT, UR4, 0x2, UPT ;  /* 0x000000020400788c */ /* 0x000fe4000bf06070 */
[----:B------:R-:W-:-:S07]  /*04f0*/  USHF.R.U32.HI UR5, URZ, 0x1, UR4 ;  /* 0x00000001ff057899 */ /* 0x000fce0008011604 */
[----:B------:R-:W-:Y:S01]  /*0500*/  UMOV UR4, UR5 ;  /* 0x0000000500047c82 */ /* 0x000fe20008000000 */
[----:B------:R-:W-:Y:S05]  /*0510*/  BRA.U UP0, `(.L_x_16) ;  /* 0xfffffffd00407547 */ /* 0x000fea000b83ffff */
.L_x_7:
[----:B------:R-:W-:Y:S05]  /*0520*/  @!P0 EXIT ;  /* 0x000000000000894d */ /* 0x000fea0003800000 */
[----:B------:R-:W1:Y:S01]  /*0530*/  S2UR UR5, SR_CgaCtaId ;  /* 0x00000000000579c3 */ /* 0x000e620000008800 */
[----:B------:R-:W-:Y:S01]  /*0540*/  UMOV UR4, 0x400 ;  /* 0x0000040000047882 */ /* 0x000fe20000000000 */
[----:B------:R-:W2:Y:S01]  /*0550*/  LDCU UR6, c[0x0][0x360] ;  /* 0x00006c00ff0677ac */ /* 0x000ea20008000800 */
[----:B------:R-:W3:Y:S05]  /*0560*/  LDCU UR10, c[0x0][0x388] ;  /* 0x00007100ff0a77ac */ /* 0x000eea0008000800 */
[----:B------:R-:W4:Y:S08]  /*0570*/  LDC R9, c[0x0][0x394] ;  /* 0x0000e500ff097b82 */ /* 0x000f300000000800 */
[----:B------:R-:W0:Y:S01]  /*0580*/  LDC.64 R6, c[0x0][0x380] ;  /* 0x0000e000ff067b82 */ /* 0x000e220000000a00 */
[----:B-123--:R-:W-:-:S12]  /*0590*/  ULEA UR4, UR5, UR4, 0x18 ;  /* 0x0000000405047291 */ /* 0x00efd8000f8ec0ff */
.L_x_17:
[----:B-1----:R-:W-:Y:S01]  /*05a0*/  LEA R3, R0, UR4, 0x2 ;  /* 0x0000000400037c11 */ /* 0x002fe2000f8e10ff */
[----:B0-----:R-:W-:-:S04]  /*05b0*/  IMAD.WIDE R4, R2, 0x4, R6 ;  /* 0x0000000402047825 */ /* 0x001fc800078e0206 */
[----:B------:R-:W-:Y:S01]  /*05c0*/  VIADD R0, R0, UR6 ;  /* 0x0000000600007c36 */ /* 0x000fe20008000000 */
[----:B------:R-:W0:Y:S03]  /*05d0*/  LDS R3, [R3] ;  /* 0x0000000003037984 */ /* 0x000e260000000800 */
[----:B----4-:R-:W-:Y:S01]  /*05e0*/  IMAD R2, R9, UR7, R0 ;  /* 0x0000000709027c24 */ /* 0x010fe2000f8e0200 */
[----:B------:R-:W-:-:S04]  /*05f0*/  ISETP.LT.AND P1, PT, R0, R9, PT ;  /* 0x000000090000720c */ /* 0x000fc80003f21270 */
[----:B------:R-:W-:Y:S01]  /*0600*/  ISETP.GE.AND P0, PT, R2, UR10, PT ;  /* 0x0000000a02007c0c */ /* 0x000fe2000bf06270 */
[----:B0-----:R1:W-:-:S12]  /*0610*/  STG.E desc[UR8][R4.64], R3 ;  /* 0x0000000304007986 */ /* 0x0013d8000c101908 */
[----:B------:R-:W-:Y:S05]  /*0620*/  @!P0 BRA P1, `(.L_x_17) ;  /* 0xfffffffc00dc8947 */ /* 0x000fea000083ffff */
[----:B------:R-:W-:Y:S05]  /*0630*/  EXIT ;  /* 0x000000000000794d */ /* 0x000fea0003800000 */
.L_x_18:
        /* <DEDUP_REMOVED lines=12> */
.L_x_36:


//--------------------- .text._Z11bitonicInitPiii --------------------------
	.section	.text._Z11bitonicInitPiii,"ax",@progbits
	.align	128
        .global         _Z11bitonicInitPiii
        .type           _Z11bitonicInitPiii,@function
        .size           _Z11bitonicInitPiii,(.L_x_37 - _Z11bitonicInitPiii)
        .other          _Z11bitonicInitPiii,@"STO_CUDA_ENTRY STV_DEFAULT"
_Z11bitonicInitPiii:
.text._Z11bitonicInitPiii:
[----:B------:R-:W-:Y:S01]  /*0000*/  LDC R1, c[0x0][0x37c] ;  /* 0x0000df00ff017b82 */ /* 0x000fe20000000800 */
[----:B------:R-:W0:Y:S07]  /*0010*/  S2R R0, SR_TID.X ;  /* 0x0000000000007919 */ /* 0x000e2e0000002100 */
[----:B------:R-:W0:Y:S01]  /*0020*/  S2UR UR10, SR_CTAID.X ;  /* 0x00000000000a79c3 */ /* 0x000e220000002500 */
[----:B------:R-:W1:Y:S01]  /*0030*/  LDCU.64 UR4, c[0x0][0x388] ;  /* 0x00007100ff0477ac */ /* 0x000e620008000a00 */
[----:B------:R-:W-:Y:S01]  /*0040*/  BSSY.RECONVERGENT B0, `(.L_x_19) ;  /* 0x0000017000007945 */ /* 0x000fe20003800200 */
[----:B------:R-:W2:Y:S01]  /*0050*/  LDCU.64 UR8, c[0x0][0x358] ;  /* 0x00006b00ff0877ac */ /* 0x000ea20008000a00 */
[----:B-1----:R-:W-:-:S04]  /*0060*/  IMAD.U32 R15, RZ, RZ, UR5 ;  /* 0x00000005ff0f7e24 */ /* 0x002fc8000f8e00ff */
[----:B0-----:R-:W-:-:S05]  /*0070*/  IMAD R2, R15, UR10, R0 ;  /* 0x0000000a0f027c24 */ /* 0x001fca000f8e0200 */
[----:B------:R-:W-:-:S04]  /*0080*/  ISETP.GE.AND P0, PT, R2, UR4, PT ;  /* 0x0000000402007c0c */ /* 0x000fc8000bf06270 */
        /* <DEDUP_REMOVED lines=9> */
.L_x_21:
        /* <DEDUP_REMOVED lines=9> */
.L_x_20:
[----:B------:R-:W-:Y:S05]  /*01b0*/  BSYNC.RECONVERGENT B0 ;  /* 0x0000000000007941 */ /* 0x000fea0003800200 */
.L_x_19:
[----:B------:R-:W-:Y:S01]  /*01c0*/  BAR.SYNC.DEFER_BLOCKING 0x0 ;  /* 0x0000000000007b1d */ /* 0x000fe20000010000 */
[----:B------:R-:W-:-:S13]  /*01d0*/  ISETP.GE.AND P1, PT, R15, 0x2, PT ;  /* 0x000000020f00780c */ /* 0x000fda0003f26270 */
[----:B------:R-:W-:Y:S05]  /*01e0*/  @!P1 BRA `(.L_x_22) ;  /* 0x0000000000f09947 */ /* 0x000fea0003800000 */
[----:B------:R-:W1:Y:S01]  /*01f0*/  S2UR UR5, SR_CgaCtaId ;  /* 0x00000000000579c3 */ /* 0x000e620000008800 */
[----:B------:R-:W-:-:S07]  /*0200*/  UMOV UR4, 0x400 ;  /* 0x0000040000047882 */ /* 0x000fce0000000000 */
[----:B------:R-:W2:Y:S01]  /*0210*/  LDC R9, c[0x0][0x360] ;  /* 0x0000d800ff097b82 */ /* 0x000ea20000000800 */
[----:B-1----:R-:W-:-:S03]  /*0220*/  ULEA UR7, UR5, UR4, 0x18 ;  /* 0x0000000405077291 */ /* 0x002fc6000f8ec0ff */
[----:B------:R-:W-:-:S03]  /*0230*/  UMOV UR4, 0x2 ;  /* 0x0000000200047882 */ /* 0x000fc60000000000 */
[C---:B------:R-:W-:Y:S01]  /*0240*/  LEA R12, R0.reuse, UR7, 0x2 ;  /* 0x00000007000c7c11 */ /* 0x040fe2000f8e10ff */
[----:B--2---:R-:W-:-:S04]  /*0250*/  IMAD.IADD R10, R0, 0x1, R9 ;  /* 0x00000001000a7824 */ /* 0x004fc800078e0209 */
[----:B0-----:R-:W-:-:S07]  /*0260*/  IMAD R11, R15, UR10, R10 ;  /* 0x0000000a0f0b7c24 */ /* 0x001fce000f8e020a */
.L_x_32:
[----:B-1----:R-:W-:-:S05]  /*0270*/  UMOV UR5, UR4 ;  /* 0x0000000400057c82 */ /* 0x002fca0008000000 */
.L_x_31:
[----:B------:R-:W0:Y:S01]  /*0280*/  LDCU.64 UR12, c[0x0][0x388] ;  /* 0x00007100ff0c77ac */ /* 0x000e220008000a00 */
[----:B------:R-:W-:Y:S01]  /*0290*/  BSSY.RECONVERGENT B0, `(.L_x_23) ;  /* 0x0000028000007945 */ /* 0x000fe20003800200 */
[----:B------:R-:W-:-:S03]  /*02a0*/  USHF.R.U32.HI UR6, URZ, 0x1, UR5 ;  /* 0x00000001ff067899 */ /* 0x000fc60008011605 */
[----:B-1----:R-:W-:Y:S09]  /*02b0*/  @!P0 BRA `(.L_x_24) ;  /* 0x0000000000948947 */ /* 0x002ff20003800000 */
[----:B------:R-:W1:Y:S01]  /*02c0*/  LDC R16, c[0x0][0x38c] ;  /* 0x0000e300ff107b82 */ /* 0x000e620000000800 */
[----:B------:R-:W-:Y:S01]  /*02d0*/  IMAD.MOV.U32 R3, RZ, RZ, R12 ;  /* 0x000000ffff037224 */ /* 0x000fe200078e000c */
[----:B------:R-:W-:Y:S01]  /*02e0*/  MOV R4, R11 ;  /* 0x0000000b00047202 */ /* 0x000fe20000000f00 */
[----:B------:R-:W-:Y:S02]  /*02f0*/  IMAD.MOV.U32 R5, RZ, RZ, R10 ;  /* 0x000000ffff057224 */ /* 0x000fe400078e000a */
[----:B------:R-:W-:-:S07]  /*0300*/  IMAD.MOV.U32 R6, RZ, RZ, R2 ;  /* 0x000000ffff067224 */ /* 0x000fce00078e0002 */
.L_x_30:
[----:B------:R-:W-:Y:S01]  /*0310*/  LOP3.LUT R7, R6, UR6, RZ, 0x3c, !PT ;  /* 0x0000000606077c12 */ /* 0x000fe2000f8e3cff */
[----:B------:R-:W-:Y:S03]  /*0320*/  BSSY.RECONVERGENT B1, `(.L_x_25) ;  /* 0x0000017000017945 */ /* 0x000fe60003800200 */
[----:B------:R-:W-:-:S13]  /*0330*/  ISETP.GT.AND P1, PT, R7, R6, PT ;  /* 0x000000060700720c */ /* 0x000fda0003f24270 */
[----:B------:R-:W-:Y:S05]  /*0340*/  @!P1 BRA `(.L_x_26) ;  /* 0x0000000000509947 */ /* 0x000fea0003800000 */
[----:B------:R-:W-:Y:S01]  /*0350*/  LOP3.LUT P1, RZ, R6, UR4, RZ, 0xc0, !PT ;  /* 0x0000000406ff7c12 */ /* 0x000fe2000f82c0ff */
[----:B------:R-:W-:Y:S01]  /*0360*/  UIADD3 UR11, UPT, UPT, -UR10, URZ, URZ ;  /* 0x000000ff0a0b7290 */ /* 0x000fe2000fffe1ff */
[----:B------:R-:W-:Y:S05]  /*0370*/  BSSY.RELIABLE B2, `(.L_x_27) ;  /* 0x000000f000027945 */ /* 0x000fea0003800100 */
[----:B-1----:R-:W-:-:S05]  /*0380*/  IMAD R7, R16, UR11, R7 ;  /* 0x0000000b10077c24 */ /* 0x002fca000f8e0207 */
[----:B------:R-:W-:Y:S01]  /*0390*/  LEA R14, R7, UR7, 0x2 ;  /* 0x00000007070e7c11 */ /* 0x000fe2000f8e10ff */
[----:B------:R-:W-:Y:S06]  /*03a0*/  @P1 BRA `(.L_x_28) ;  /* 0x0000000000181947 */ /* 0x000fec0003800000 */
[----:B------:R-:W-:Y:S04]  /*03b0*/  LDS R7, [R3] ;  /* 0x0000000003077984 */ /* 0x000fe80000000800 */
[----:B------:R-:W1:Y:S02]  /*03c0*/  LDS R8, [R14] ;  /* 0x000000000e087984 */ /* 0x000e640000000800 */
[----:B-1----:R-:W-:-:S13]  /*03d0*/  ISETP.GT.AND P1, PT, R7, R8, PT ;  /* 0x000000080700720c */ /* 0x002fda0003f24270 */
[----:B------:R-:W-:Y:S05]  /*03e0*/  @!P1 BREAK.RELIABLE B2 ;  /* 0x0000000000029942 */ /* 0x000fea0003800100 */
[----:B------:R-:W-:Y:S05]  /*03f0*/  @P1 BRA `(.L_x_29) ;  /* 0x0000000000181947 */ /* 0x000fea0003800000 */
[----:B------:R-:W-:Y:S05]  /*0400*/  BRA `(.L_x_26) ;  /* 0x0000000000207947 */ /* 0x000fea0003800000 */
.L_x_28:
[----:B------:R-:W-:Y:S04]  /*0410*/  LDS R7, [R3] ;  /* 0x0000000003077984 */ /* 0x000fe80000000800 */
[----:B------:R-:W1:Y:S02]  /*0420*/  LDS R8, [R14] ;  /* 0x000000000e087984 */ /* 0x000e640000000800 */
[----:B-1----:R-:W-:-:S13]  /*0430*/  ISETP.GE.AND P1, PT, R7, R8, PT ;  /* 0x000000080700720c */ /* 0x002fda0003f26270 */
[----:B------:R-:W-:Y:S05]  /*0440*/  @P1 BREAK.RELIABLE B2 ;  /* 0x0000000000021942 */ /* 0x000fea0003800100 */
[----:B------:R-:W-:Y:S05]  /*0450*/  @P1 BRA `(.L_x_26) ;  /* 0x00000000000c1947 */ /* 0x000fea0003800000 */
.L_x_29:
[----:B0-----:R-:W-:Y:S05]  /*0460*/  BSYNC.RELIABLE B2 ;  /* 0x0000000000027941 */ /* 0x001fea0003800100 */
.L_x_27:
[----:B------:R2:W-:Y:S04]  /*0470*/  STS [R3], R8 ;  /* 0x0000000803007388 */ /* 0x0005e80000000800 */
[----:B------:R2:W-:Y:S02]  /*0480*/  STS [R14], R7 ;  /* 0x000000070e007388 */ /* 0x0005e40000000800 */
.L_x_26:
[----:B0-----:R-:W-:Y:S05]  /*0490*/  BSYNC.RECONVERGENT B1 ;  /* 0x0000000000017941 */ /* 0x001fea0003800200 */
.L_x_25:
[----:B------:R-:W-:Y:S01]  /*04a0*/  ISETP.GE.AND P1, PT, R4, UR12, PT ;  /* 0x0000000c04007c0c */ /* 0x000fe2000bf26270 */
[----:B------:R-:W-:Y:S01]  /*04b0*/  IMAD.IADD R6, R9, 0x1, R6 ;  /* 0x0000000109067824 */ /* 0x000fe200078e0206 */
[----:B------:R-:W-:Y:S01]  /*04c0*/  ISETP.LT.AND P2, PT, R5, UR13, PT ;  /* 0x0000000d05007c0c */ /* 0x000fe2000bf41270 */
[C---:B--2---:R-:W-:Y:S01]  /*04d0*/  IMAD R3, R9.reuse, 0x4, R3 ;  /* 0x0000000409037824 */ /* 0x044fe200078e0203 */
[C---:B------:R-:W-:Y:S01]  /*04e0*/  IADD3 R5, PT, PT, R9.reuse, R5, RZ ;  /* 0x0000000509057210 */ /* 0x040fe20007ffe0ff */
[----:B------:R-:W-:-:S10]  /*04f0*/  IMAD.IADD R4, R9, 0x1, R4 ;  /* 0x0000000109047824 */ /* 0x000fd400078e0204 */
[----:B------:R-:W-:Y:S05]  /*0500*/  @!P1 BRA P2, `(.L_x_30) ;  /* 0xfffffffc00809947 */ /* 0x000fea000103ffff */
.L_x_24:
[----:B0-----:R-:W-:Y:S05]  /*0510*/  BSYNC.RECONVERGENT B0 ;  /* 0x0000000000007941 */ /* 0x001fea0003800200 */
.L_x_23:
[----:B------:R-:W-:Y:S05]  /*0520*/  WARPSYNC.ALL ;  /* 0x0000000000007948 */ /* 0x000fea0003800000 */
[----:B------:R-:W-:Y:S01]  /*0530*/  BAR.SYNC.DEFER_BLOCKING 0x0 ;  /* 0x0000000000007b1d */ /* 0x000fe20000010000 */
[----:B------:R-:W-:-:S05]  /*0540*/  UISETP.GT.U32.AND UP0, UPT, UR5, 0x3, UPT ;  /* 0x000000030500788c */ /* 0x000fca000bf04070 */
[----:B------:R-:W-:-:S04]  /*0550*/  UMOV UR5, UR6 ;  /* 0x0000000600057c82 */ /* 0x000fc80008000000 */
[----:B------:R-:W-:Y:S05]  /*0560*/  BRA.U UP0, `(.L_x_31) ;  /* 0xfffffffd00447547 */ /* 0x000fea000b83ffff */
[----:B------:R-:W0:Y:S01]  /*0570*/  LDC R15, c[0x0][0x38c] ;  /* 0x0000e300ff0f7b82 */ /* 0x000e220000000800 */
[----:B------:R-:W-:-:S06]  /*0580*/  USHF.L.U32 UR4, UR4, 0x1, URZ ;  /* 0x0000000104047899 */ /* 0x000fcc00080006ff */
[----:B0-----:R-:W-:-:S13]  /*0590*/  ISETP.LT.AND P1, PT, R15, UR4, PT ;  /* 0x000000040f007c0c */ /* 0x001fda000bf21270 */
[----:B------:R-:W-:Y:S05]  /*05a0*/  @!P1 BRA `(.L_x_32) ;  /* 0xfffffffc00309947 */ /* 0x000fea000383ffff */
.L_x_22:
[----:B------:R-:W-:Y:S05]  /*05b0*/  @!P0 EXIT ;  /* 0x000000000000894d */ /* 0x000fea0003800000 */
[----:B------:R-:W2:Y:S01]  /*05c0*/  S2UR UR5, SR_CgaCtaId ;  /* 0x00000000000579c3 */ /* 0x000ea20000008800 */
[----:B------:R-:W-:Y:S01]  /*05d0*/  UMOV UR4, 0x400 ;  /* 0x0000040000047882 */ /* 0x000fe20000000000 */
[----:B------:R-:W3:Y:S01]  /*05e0*/  LDCU UR6, c[0x0][0x360] ;  /* 0x00006c00ff0677ac */ /* 0x000ee20008000800 */
[----:B------:R-:W4:Y:S05]  /*05f0*/  LDCU UR7, c[0x0][0x388] ;  /* 0x00007100ff0777ac */ /* 0x000f2a0008000800 */
[----:B------:R-:W0:Y:S01]  /*0600*/  LDC.64 R6, c[0x0][0x380] ;  /* 0x0000e000ff067b82 */ /* 0x000e220000000a00 */
[----:B--234-:R-:W-:-:S12]  /*0610*/  ULEA UR4, UR5, UR4, 0x18 ;  /* 0x0000000405047291 */ /* 0x01cfd8000f8ec0ff */
.L_x_33:
[----:B--2---:R-:W-:Y:S01]  /*0620*/  LEA R3, R0, UR4, 0x2 ;  /* 0x0000000400037c11 */ /* 0x004fe2000f8e10ff */
[----:B0-----:R-:W-:-:S04]  /*0630*/  IMAD.WIDE R4, R2, 0x4, R6 ;  /* 0x0000000402047825 */ /* 0x001fc800078e0206 */
[----:B------:R-:W-:Y:S01]  /*0640*/  VIADD R0, R0, UR6 ;  /* 0x0000000600007c36 */ /* 0x000fe20008000000 */
[----:B------:R-:W0:Y:S03]  /*0650*/  LDS R3, [R3] ;  /* 0x0000000003037984 */ /* 0x000e260000000800 */
[----:B------:R-:W-:Y:S01]  /*0660*/  IMAD R2, R15, UR10, R0 ;  /* 0x0000000a0f027c24 */ /* 0x000fe2000f8e0200 */
[----:B------:R-:W-:-:S04]  /*0670*/  ISETP.LT.AND P1, PT, R0, R15, PT ;  /* 0x0000000f0000720c */ /* 0x000fc80003f21270 */
[----:B------:R-:W-:Y:S01]  /*0680*/  ISETP.GE.AND P0, PT, R2, UR7, PT ;  /* 0x0000000702007c0c */ /* 0x000fe2000bf06270 */
[----:B0-----:R2:W-:-:S12]  /*0690*/  STG.E desc[UR8][R4.64], R3 ;  /* 0x0000000304007986 */ /* 0x0015d8000c101908 */
[----:B------:R-:W-:Y:S05]  /*06a0*/  @!P0 BRA P1, `(.L_x_33) ;  /* 0xfffffffc00dc8947 */ /* 0x000fea000083ffff */
[----:B------:R-:W-:Y:S05]  /*06b0*/  EXIT ;  /* 0x000000000000794d */ /* 0x000fea0003800000 */
.L_x_34:
        /* <DEDUP_REMOVED lines=12> */
.L_x_37:


//--------------------- .nv.shared.reserved.0     --------------------------
	.section	.nv.shared.reserved.0,"aw",@nobits
	.weak		__nv_reservedSMEM_offset_0_alias
	.size		__nv_reservedSMEM_offset_0_alias, 0, 64
	.other		__nv_reservedSMEM_offset_0_alias,@"STO_CUDA_RESERVED_SHARED STV_DEFAULT"
__nv_reservedSMEM_offset_0_alias:
	.zero		0
	.zero		64


//--------------------- .nv.shared._Z12bitonicInMemPiiiii --------------------------
	.section	.nv.shared._Z12bitonicInMemPiiiii,"aw",@nobits
	.sectionflags	@""
	.align	4
.nv.shared._Z12bitonicInMemPiiiii:
	.zero		33792


//--------------------- .nv.shared._Z11bitonicInitPiii --------------------------
	.section	.nv.shared._Z11bitonicInitPiii,"aw",@nobits
	.sectionflags	@""
	.align	4
.nv.shared._Z11bitonicInitPiii:
	.zero		33792


//--------------------- .nv.constant0._Z13bitonicOffMemPiiiii --------------------------
	.section	.nv.constant0._Z13bitonicOffMemPiiiii,"a",@progbits
	.sectionflags	@""
	.align	4
.nv.constant0._Z13bitonicOffMemPiiiii:
	.zero		920


//--------------------- .nv.constant0._Z12bitonicInMemPiiiii --------------------------
	.section	.nv.constant0._Z12bitonicInMemPiiiii,"a",@progbits
	.sectionflags	@""
	.align	4
.nv.constant0._Z12bitonicInMemPiiiii:
	.zero		920


//--------------------- .nv.constant0._Z11bitonicInitPiii --------------------------
	.section	.nv.constant0._Z11bitonicInitPiii,"a",@progbits
	.sectionflags	@""
	.align	4
.nv.constant0._Z11bitonicInitPiii:
	.zero		912


//--------------------- SYMBOLS --------------------------

	.type		.nv.reservedSmem.offset0,@object
	.size		.nv.reservedSmem.offset0,0x4
	.type		.nv.reservedSmem.cap,@object
	.size		.nv.reservedSmem.cap,0x4
